//
// Generated by NVIDIA NVVM Compiler
//
// Compiler Build ID: CL-36424714
// Cuda compilation tools, release 13.0, V13.0.88
// Based on NVVM 20.0.0
//

.version 9.0
.target sm_100
.address_size 64

	// .globl	addMatrices

.visible .entry addMatrices(
	.param .u64 .ptr .align 1 addMatrices_param_0,
	.param .u64 .ptr .align 1 addMatrices_param_1,
	.param .u64 .ptr .align 1 addMatrices_param_2,
	.param .u32 addMatrices_param_3,
	.param .u32 addMatrices_param_4
)
{
	.reg .pred 	%p<4>;
	.reg .b32 	%r<14>;
	.reg .b32 	%f<4>;
	.reg .b64 	%rd<11>;

	ld.param.u64 	%rd1, [addMatrices_param_0];
	ld.param.u64 	%rd2, [addMatrices_param_1];
	ld.param.u64 	%rd3, [addMatrices_param_2];
	ld.param.u32 	%r4, [addMatrices_param_3];
	ld.param.u32 	%r3, [addMatrices_param_4];
	mov.u32 	%r6, %ctaid.x;
	mov.u32 	%r7, %ntid.x;
	mov.u32 	%r8, %tid.x;
	mad.lo.s32 	%r1, %r6, %r7, %r8;
	mov.u32 	%r9, %ctaid.y;
	mov.u32 	%r10, %ntid.y;
	mov.u32 	%r11, %tid.y;
	mad.lo.s32 	%r12, %r9, %r10, %r11;
	setp.ge.s32 	%p1, %r1, %r3;
	setp.ge.s32 	%p2, %r12, %r4;
	or.pred  	%p3, %p1, %p2;
	@%p3 bra 	$L__BB0_2;
	cvta.to.global.u64 	%rd4, %rd1;
	cvta.to.global.u64 	%rd5, %rd2;
	cvta.to.global.u64 	%rd6, %rd3;
	mad.lo.s32 	%r13, %r3, %r12, %r1;
	mul.wide.s32 	%rd7, %r13, 4;
	add.s64 	%rd8, %rd4, %rd7;
	ld.global.f32 	%f1, [%rd8];
	add.s64 	%rd9, %rd5, %rd7;
	ld.global.f32 	%f2, [%rd9];
	add.f32 	%f3, %f1, %f2;
	add.s64 	%rd10, %rd6, %rd7;
	st.global.f32 	[%rd10], %f3;
$L__BB0_2:
	ret;

}
	// .globl	addOne
.visible .entry addOne(
	.param .u64 .ptr .align 1 addOne_param_0,
	.param .u64 .ptr .align 1 addOne_param_1,
	.param .u32 addOne_param_2,
	.param .u32 addOne_param_3
)
{
	.reg .pred 	%p<4>;
	.reg .b32 	%r<14>;
	.reg .b32 	%f<3>;
	.reg .b64 	%rd<8>;

	ld.param.u64 	%rd1, [addOne_param_0];
	ld.param.u64 	%rd2, [addOne_param_1];
	ld.param.u32 	%r4, [addOne_param_2];
	ld.param.u32 	%r3, [addOne_param_3];
	mov.u32 	%r6, %ctaid.x;
	mov.u32 	%r7, %ntid.x;
	mov.u32 	%r8, %tid.x;
	mad.lo.s32 	%r1, %r6, %r7, %r8;
	mov.u32 	%r9, %ctaid.y;
	mov.u32 	%r10, %ntid.y;
	mov.u32 	%r11, %tid.y;
	mad.lo.s32 	%r12, %r9, %r10, %r11;
	setp.ge.s32 	%p1, %r1, %r3;
	setp.ge.s32 	%p2, %r12, %r4;
	or.pred  	%p3, %p1, %p2;
	@%p3 bra 	$L__BB1_2;
	cvta.to.global.u64 	%rd3, %rd1;
	cvta.to.global.u64 	%rd4, %rd2;
	mad.lo.s32 	%r13, %r3, %r12, %r1;
	mul.wide.s32 	%rd5, %r13, 4;
	add.s64 	%rd6, %rd3, %rd5;
	ld.global.f32 	%f1, [%rd6];
	add.f32 	%f2, %f1, 0f3F800000;
	add.s64 	%rd7, %rd4, %rd5;
	st.global.f32 	[%rd7], %f2;
$L__BB1_2:
	ret;

}


// ===== COMPILED SASS (sm_100) =====

	.target	sm_100

	.elftype	@"ET_EXEC"


//--------------------- .note.nv.tkinfo           --------------------------
	.section	.note.nv.tkinfo,"",@"SHT_NOTE"
	.sectionflags	@"SHF_NOTE_NV_TKINFO"
	.tkinfo
        /*0018*/ 	.word	0x00000002
        /*0030*/ 	.string	""
        /*0030*/ 	.string	"ptxas"
        /*0030*/ 	.string	"Cuda compilation tools, release 13.0, V13.0.88"
        /*0030*/ 	.string	"Build cuda_13.0.r13.0/compiler.36424714_0"
        /*0030*/ 	.string	"-arch sm_100 -m 64 "



//--------------------- .note.nv.cuinfo           --------------------------
	.section	.note.nv.cuinfo,"",@"SHT_NOTE"
	.sectionflags	@"SHF_NOTE_NV_CUINFO"
        /*0018*/ 	.short	0x0002
        /*001a*/ 	.short	0x0064
        /*001c*/ 	.short	0x0082
	.zero		2


//--------------------- .nv.info                  --------------------------
	.section	.nv.info,"",@"SHT_CUDA_INFO"
	.align	4


	//----- nvinfo : EIATTR_REGCOUNT
	.align		4
        /*0000*/ 	.byte	0x04, 0x2f
        /*0002*/ 	.short	(.L_1 - .L_0)
	.align		4
.L_0:
        /*0004*/ 	.word	index@(addMatrices)
        /*0008*/ 	.word	0x0000000c


	//----- nvinfo : EIATTR_FRAME_SIZE
	.align		4
.L_1:
        /*000c*/ 	.byte	0x04, 0x11
        /*000e*/ 	.short	(.L_3 - .L_2)
	.align		4
.L_2:
        /*0010*/ 	.word	index@(addMatrices)
        /*0014*/ 	.word	0x00000000


	//----- nvinfo : EIATTR_REGCOUNT
	.align		4
.L_3:
        /*0018*/ 	.byte	0x04, 0x2f
        /*001a*/ 	.short	(.L_5 - .L_4)
	.align		4
.L_4:
        /*001c*/ 	.word	index@(addOne)
        /*0020*/ 	.word	0x0000000a


	//----- nvinfo : EIATTR_FRAME_SIZE
	.align		4
.L_5:
        /*0024*/ 	.byte	0x04, 0x11
        /*0026*/ 	.short	(.L_7 - .L_6)
	.align		4
.L_6:
        /*0028*/ 	.word	index@(addOne)
        /*002c*/ 	.word	0x00000000


	//----- nvinfo : EIATTR_MIN_STACK_SIZE
	.align		4
.L_7:
        /*0030*/ 	.byte	0x04, 0x12
        /*0032*/ 	.short	(.L_9 - .L_8)
	.align		4
.L_8:
        /*0034*/ 	.word	index@(addOne)
        /*0038*/ 	.word	0x00000000


	//----- nvinfo : EIATTR_MIN_STACK_SIZE
	.align		4
.L_9:
        /*003c*/ 	.byte	0x04, 0x12
        /*003e*/ 	.short	(.L_11 - .L_10)
	.align		4
.L_10:
        /*0040*/ 	.word	index@(addMatrices)
        /*0044*/ 	.word	0x00000000
.L_11:


//--------------------- .nv.compat                --------------------------
	.section	.nv.compat,"",@"SHT_CUDA_COMPAT_INFO"
	.align	4
        /*0000*/ 	.byte	0x02, 0x09, 0x00, 0x00, 0x02, 0x02, 0x01, 0x00, 0x02, 0x05, 0x05, 0x00, 0x03, 0x07, 0x01, 0x01
        /*0010*/ 	.byte	0x02, 0x03, 0x00, 0x00, 0x02, 0x06, 0x01, 0x00, 0x04, 0x0b, 0x08, 0x00, 0x09, 0x00, 0x00, 0x00
        /*0020*/ 	.byte	0x00, 0x00, 0x00, 0x00


//--------------------- .nv.info.addOne           --------------------------
	.section	.nv.info.addOne,"",@"SHT_CUDA_INFO"
	.sectionflags	@""
	.align	4


	//----- nvinfo : EIATTR_CUDA_API_VERSION
	.align		4
        /*0000*/ 	.byte	0x04, 0x37
        /*0002*/ 	.short	(.L_13 - .L_12)
.L_12:
        /*0004*/ 	.word	0x00000082


	//----- nvinfo : EIATTR_KPARAM_INFO
	.align		4
.L_13:
        /*0008*/ 	.byte	0x04, 0x17
        /*000a*/ 	.short	(.L_15 - .L_14)
.L_14:
        /*000c*/ 	.word	0x00000000
        /*0010*/ 	.short	0x0003
        /*0012*/ 	.short	0x0014
        /*0014*/ 	.byte	0x00, 0xf0, 0x11, 0x00


	//----- nvinfo : EIATTR_KPARAM_INFO
	.align		4
.L_15:
        /*0018*/ 	.byte	0x04, 0x17
        /*001a*/ 	.short	(.L_17 - .L_16)
.L_16:
        /*001c*/ 	.word	0x00000000
        /*0020*/ 	.short	0x0002
        /*0022*/ 	.short	0x0010
        /*0024*/ 	.byte	0x00, 0xf0, 0x11, 0x00


	//----- nvinfo : EIATTR_KPARAM_INFO
	.align		4
.L_17:
        /*0028*/ 	.byte	0x04, 0x17
        /*002a*/ 	.short	(.L_19 - .L_18)
.L_18:
        /*002c*/ 	.word	0x00000000
        /*0030*/ 	.short	0x0001
        /*0032*/ 	.short	0x0008
        /*0034*/ 	.byte	0x00, 0xf5, 0x21, 0x00


	//----- nvinfo : EIATTR_KPARAM_INFO
	.align		4
.L_19:
        /*0038*/ 	.byte	0x04, 0x17
        /*003a*/ 	.short	(.L_21 - .L_20)
.L_20:
        /*003c*/ 	.word	0x00000000
        /*0040*/ 	.short	0x0000
        /*0042*/ 	.short	0x0000
        /*0044*/ 	.byte	0x00, 0xf5, 0x21, 0x00


	//----- nvinfo : EIATTR_SPARSE_MMA_MASK
	.align		4
.L_21:
        /*0048*/ 	.byte	0x03, 0x50
        /*004a*/ 	.short	0x0000


	//----- nvinfo : EIATTR_MAXREG_COUNT
	.align		4
        /*004c*/ 	.byte	0x03, 0x1b
        /*004e*/ 	.short	0x00ff


	//----- nvinfo : EIATTR_MERCURY_ISA_VERSION
	.align		4
        /*0050*/ 	.byte	0x03, 0x5f
        /*0052*/ 	.short	0x0101


	//----- nvinfo : EIATTR_VRC_CTA_INIT_COUNT
	.align		4
        /*0054*/ 	.byte	0x02, 0x4a
	.zero		1
	.zero		1


	//----- nvinfo : EIATTR_EXIT_INSTR_OFFSETS
	.align		4
        /*0058*/ 	.byte	0x04, 0x1c
        /*005a*/ 	.short	(.L_23 - .L_22)


	//   ....[0]....
.L_22:
        /*005c*/ 	.word	0x000000c0


	//   ....[1]....
        /*0060*/ 	.word	0x00000160


	//----- nvinfo : EIATTR_CBANK_PARAM_SIZE
	.align		4
.L_23:
        /*0064*/ 	.byte	0x03, 0x19
        /*0066*/ 	.short	0x0018


	//----- nvinfo : EIATTR_PARAM_CBANK
	.align		4
        /*0068*/ 	.byte	0x04, 0x0a
        /*006a*/ 	.short	(.L_25 - .L_24)
	.align		4
.L_24:
        /*006c*/ 	.word	index@(.nv.constant0.addOne)
        /*0070*/ 	.short	0x0380
        /*0072*/ 	.short	0x0018


	//----- nvinfo : EIATTR_SW_WAR
	.align		4
.L_25:
        /*0074*/ 	.byte	0x04, 0x36
        /*0076*/ 	.short	(.L_27 - .L_26)
.L_26:
        /*0078*/ 	.word	0x00000008
.L_27:


//--------------------- .nv.info.addMatrices      --------------------------
	.section	.nv.info.addMatrices,"",@"SHT_CUDA_INFO"
	.sectionflags	@""
	.align	4


	//----- nvinfo : EIATTR_CUDA_API_VERSION
	.align		4
        /*0000*/ 	.byte	0x04, 0x37
        /*0002*/ 	.short	(.L_29 - .L_28)
.L_28:
        /*0004*/ 	.word	0x00000082


	//----- nvinfo : EIATTR_KPARAM_INFO
	.align		4
.L_29:
        /*0008*/ 	.byte	0x04, 0x17
        /*000a*/ 	.short	(.L_31 - .L_30)
.L_30:
        /*000c*/ 	.word	0x00000000
        /*0010*/ 	.short	0x0004
        /*0012*/ 	.short	0x001c
        /*0014*/ 	.byte	0x00, 0xf0, 0x11, 0x00


	//----- nvinfo : EIATTR_KPARAM_INFO
	.align		4
.L_31:
        /*0018*/ 	.byte	0x04, 0x17
        /*001a*/ 	.short	(.L_33 - .L_32)
.L_32:
        /*001c*/ 	.word	0x00000000
        /*0020*/ 	.short	0x0003
        /*0022*/ 	.short	0x0018
        /*0024*/ 	.byte	0x00, 0xf0, 0x11, 0x00


	//----- nvinfo : EIATTR_KPARAM_INFO
	.align		4
.L_33:
        /*0028*/ 	.byte	0x04, 0x17
        /*002a*/ 	.short	(.L_35 - .L_34)
.L_34:
        /*002c*/ 	.word	0x00000000
        /*0030*/ 	.short	0x0002
        /*0032*/ 	.short	0x0010
        /*0034*/ 	.byte	0x00, 0xf5, 0x21, 0x00


	//----- nvinfo : EIATTR_KPARAM_INFO
	.align		4
.L_35:
        /*0038*/ 	.byte	0x04, 0x17
        /*003a*/ 	.short	(.L_37 - .L_36)
.L_36:
        /*003c*/ 	.word	0x00000000
        /*0040*/ 	.short	0x0001
        /*0042*/ 	.short	0x0008
        /*0044*/ 	.byte	0x00, 0xf5, 0x21, 0x00


	//----- nvinfo : EIATTR_KPARAM_INFO
	.align		4
.L_37:
        /*0048*/ 	.byte	0x04, 0x17
        /*004a*/ 	.short	(.L_39 - .L_38)
.L_38:
        /*004c*/ 	.word	0x00000000
        /*0050*/ 	.short	0x0000
        /*0052*/ 	.short	0x0000
        /*0054*/ 	.byte	0x00, 0xf5, 0x21, 0x00


	//----- nvinfo : EIATTR_SPARSE_MMA_MASK
	.align		4
.L_39:
        /*0058*/ 	.byte	0x03, 0x50
        /*005a*/ 	.short	0x0000


	//----- nvinfo : EIATTR_MAXREG_COUNT
	.align		4
        /*005c*/ 	.byte	0x03, 0x1b
        /*005e*/ 	.short	0x00ff


	//----- nvinfo : EIATTR_MERCURY_ISA_VERSION
	.align		4
        /*0060*/ 	.byte	0x03, 0x5f
        /*0062*/ 	.short	0x0101


	//----- nvinfo : EIATTR_VRC_CTA_INIT_COUNT
	.align		4
        /*0064*/ 	.byte	0x02, 0x4a
	.zero		1
	.zero		1


	//----- nvinfo : EIATTR_EXIT_INSTR_OFFSETS
	.align		4
        /*0068*/ 	.byte	0x04, 0x1c
        /*006a*/ 	.short	(.L_41 - .L_40)


	//   ....[0]....
.L_40:
        /*006c*/ 	.word	0x000000c0


	//   ....[1]....
        /*0070*/ 	.word	0x00000190


	//----- nvinfo : EIATTR_CBANK_PARAM_SIZE
	.align		4
.L_41:
        /*0074*/ 	.byte	0x03, 0x19
        /*0076*/ 	.short	0x0020


	//----- nvinfo : EIATTR_PARAM_CBANK
	.align		4
        /*0078*/ 	.byte	0x04, 0x0a
        /*007a*/ 	.short	(.L_43 - .L_42)
	.align		4
.L_42:
        /*007c*/ 	.word	index@(.nv.constant0.addMatrices)
        /*0080*/ 	.short	0x0380
        /*0082*/ 	.short	0x0020


	//----- nvinfo : EIATTR_SW_WAR
	.align		4
.L_43:
        /*0084*/ 	.byte	0x04, 0x36
        /*0086*/ 	.short	(.L_45 - .L_44)
.L_44:
        /*0088*/ 	.word	0x00000008
.L_45:


//--------------------- .nv.callgraph             --------------------------
	.section	.nv.callgraph,"",@"SHT_CUDA_CALLGRAPH"
	.align	4
	.sectionentsize	8
	.align		4
        /*0000*/ 	.word	0x00000000
	.align		4
        /*0004*/ 	.word	0xffffffff
	.align		4
        /*0008*/ 	.word	0x00000000
	.align		4
        /*000c*/ 	.word	0xfffffffe
	.align		4
        /*0010*/ 	.word	0x00000000
	.align		4
        /*0014*/ 	.word	0xfffffffd
	.align		4
        /*0018*/ 	.word	0x00000000
	.align		4
        /*001c*/ 	.word	0xfffffffc


//--------------------- .text.addOne              --------------------------
	.section	.text.addOne,"ax",@progbits
	.align	128
        .global         addOne
        .type           addOne,@function
        .size           addOne,(.L_x_2 - addOne)
        .other          addOne,@"STO_CUDA_ENTRY STV_DEFAULT"
addOne:
.text.addOne:
[----:B------:R-:W-:Y:S01]  /*0000*/  LDC R1, c[0x0][0x37c] ;  /* 0x0000df00ff017b82 */ /* 0x000fe20000000800 */
[----:B------:R-:W0:Y:S07]  /*0010*/  S2R R2, SR_TID.Y ;  /* 0x0000000000027919 */ /* 0x000e2e0000002200 */
[----:B------:R-:W1:Y:S01]  /*0020*/  LDC R0, c[0x0][0x360] ;  /* 0x0000d800ff007b82 */ /* 0x000e620000000800 */
[----:B------:R-:W2:Y:S01]  /*0030*/  LDCU.64 UR6, c[0x0][0x390] ;  /* 0x00007200ff0677ac */ /* 0x000ea20008000a00 */
[----:B------:R-:W1:Y:S06]  /*0040*/  S2R R3, SR_TID.X ;  /* 0x0000000000037919 */ /* 0x000e6c0000002100 */
[----:B------:R-:W0:Y:S08]  /*0050*/  S2UR UR5, SR_CTAID.Y ;  /* 0x00000000000579c3 */ /* 0x000e300000002600 */
[----:B------:R-:W0:Y:S08]  /*0060*/  LDC R5, c[0x0][0x364] ;  /* 0x0000d900ff057b82 */ /* 0x000e300000000800 */
[----:B------:R-:W1:Y:S01]  /*0070*/  S2UR UR4, SR_CTAID.X ;  /* 0x00000000000479c3 */ /* 0x000e620000002500 */
[----:B0-----:R-:W-:-:S05]  /*0080*/  IMAD R5, R5, UR5, R2 ;  /* 0x0000000505057c24 */ /* 0x001fca000f8e0202 */
[----:B--2---:R-:W-:Y:S01]  /*0090*/  ISETP.GE.AND P0, PT, R5, UR6, PT ;  /* 0x0000000605007c0c */ /* 0x004fe2000bf06270 */
[----:B-1----:R-:W-:-:S05]  /*00a0*/  IMAD R0, R0, UR4, R3 ;  /* 0x0000000400007c24 */ /* 0x002fca000f8e0203 */
[----:B------:R-:W-:-:S13]  /*00b0*/  ISETP.GE.OR P0, PT, R0, UR7, P0 ;  /* 0x0000000700007c0c */ /* 0x000fda0008706670 */
[----:B------:R-:W-:Y:S05]  /*00c0*/  @P0 EXIT ;  /* 0x000000000000094d */ /* 0x000fea0003800000 */
[----:B------:R-:W0:Y:S01]  /*00d0*/  LDC.64 R2, c[0x0][0x380] ;  /* 0x0000e000ff027b82 */ /* 0x000e220000000a00 */
[----:B------:R-:W1:Y:S01]  /*00e0*/  LDCU.64 UR4, c[0x0][0x358] ;  /* 0x00006b00ff0477ac */ /* 0x000e620008000a00 */
[----:B------:R-:W-:-:S06]  /*00f0*/  IMAD R7, R5, UR7, R0 ;  /* 0x0000000705077c24 */ /* 0x000fcc000f8e0200 */
[----:B------:R-:W2:Y:S01]  /*0100*/  LDC.64 R4, c[0x0][0x388] ;  /* 0x0000e200ff047b82 */ /* 0x000ea20000000a00 */
[----:B0-----:R-:W-:-:S06]  /*0110*/  IMAD.WIDE R2, R7, 0x4, R2 ;  /* 0x0000000407027825 */ /* 0x001fcc00078e0202 */
[----:B-1----:R-:W3:Y:S01]  /*0120*/  LDG.E R2, desc[UR4][R2.64] ;  /* 0x0000000402027981 */ /* 0x002ee2000c1e1900 */
[----:B--2---:R-:W-:-:S04]  /*0130*/  IMAD.WIDE R4, R7, 0x4, R4 ;  /* 0x0000000407047825 */ /* 0x004fc800078e0204 */
[----:B---3--:R-:W-:-:S05]  /*0140*/  FADD R7, R2, 1 ;  /* 0x3f80000002077421 */ /* 0x008fca0000000000 */
[----:B------:R-:W-:Y:S01]  /*0150*/  STG.E desc[UR4][R4.64], R7 ;  /* 0x0000000704007986 */ /* 0x000fe2000c101904 */
[----:B------:R-:W-:Y:S05]  /*0160*/  EXIT ;  /* 0x000000000000794d */ /* 0x000fea0003800000 */
.L_x_0:
[----:B------:R-:W-:-:S00]  /*0170*/  BRA `(.L_x_0) ;  /* 0xfffffffc00fc7947 */ /* 0x000fc0000383ffff */
[----:B------:R-:W-:-:S00]  /*0180*/  NOP ;  /* 0x0000000000007918 */ /* 0x000fc00000000000 */
[----:B------:R-:W-:-:S00]  /*0190*/  NOP ;  /* 0x0000000000007918 */ /* 0x000fc00000000000 */
[----:B------:R-:W-:-:S00]  /*01a0*/  NOP ;  /* 0x0000000000007918 */ /* 0x000fc00000000000 */
[----:B------:R-:W-:-:S00]  /*01b0*/  NOP ;  /* 0x0000000000007918 */ /* 0x000fc00000000000 */
[----:B------:R-:W-:-:S00]  /*01c0*/  NOP ;  /* 0x0000000000007918 */ /* 0x000fc00000000000 */
[----:B------:R-:W-:-:S00]  /*01d0*/  NOP ;  /* 0x0000000000007918 */ /* 0x000fc00000000000 */
[----:B------:R-:W-:-:S00]  /*01e0*/  NOP ;  /* 0x0000000000007918 */ /* 0x000fc00000000000 */
[----:B------:R-:W-:-:S00]  /*01f0*/  NOP ;  /* 0x0000000000007918 */ /* 0x000fc00000000000 */
.L_x_2:


//--------------------- .text.addMatrices         --------------------------
	.section	.text.addMatrices,"ax",@progbits
	.align	128
        .global         addMatrices
        .type           addMatrices,@function
        .size           addMatrices,(.L_x_3 - addMatrices)
        .other          addMatrices,@"STO_CUDA_ENTRY STV_DEFAULT"
addMatrices:
.text.addMatrices:
        /* <DEDUP_REMOVED lines=16> */
[----:B------:R-:W2:Y:S08]  /*0100*/  LDC.64 R4, c[0x0][0x388] ;  /* 0x0000e200ff047b82 */ /* 0x000eb00000000a00 */
[----:B------:R-:W3:Y:S01]  /*0110*/  LDC.64 R6, c[0x0][0x390] ;  /* 0x0000e400ff067b82 */ /* 0x000ee20000000a00 */
[----:B0-----:R-:W-:-:S06]  /*0120*/  IMAD.WIDE R2, R9, 0x4, R2 ;  /* 0x0000000409027825 */ /* 0x001fcc00078e0202 */
[----:B-1----:R-:W4:Y:S01]  /*0130*/  LDG.E R2, desc[UR4][R2.64] ;  /* 0x0000000402027981 */ /* 0x002f22000c1e1900 */
[----:B--2---:R-:W-:-:S06]  /*0140*/  IMAD.WIDE R4, R9, 0x4, R4 ;  /* 0x0000000409047825 */ /* 0x004fcc00078e0204 */
[----:B------:R-:W4:Y:S01]  /*0150*/  LDG.E R5, desc[UR4][R4.64] ;  /* 0x0000000404057981 */ /* 0x000f22000c1e1900 */
[----:B---3--:R-:W-:-:S04]  /*0160*/  IMAD.WIDE R6, R9, 0x4, R6 ;  /* 0x0000000409067825 */ /* 0x008fc800078e0206 */
[----:B----4-:R-:W-:-:S05]  /*0170*/  FADD R9, R2, R5 ;  /* 0x0000000502097221 */ /* 0x010fca0000000000 */
[----:B------:R-:W-:Y:S01]  /*0180*/  STG.E desc[UR4][R6.64], R9 ;  /* 0x0000000906007986 */ /* 0x000fe2000c101904 */
[----:B------:R-:W-:Y:S05]  /*0190*/  EXIT ;  /* 0x000000000000794d */ /* 0x000fea0003800000 */
.L_x_1:
        /* <DEDUP_REMOVED lines=14> */
.L_x_3:


//--------------------- .nv.shared.reserved.0     --------------------------
	.section	.nv.shared.reserved.0,"aw",@nobits
	.weak		__nv_reservedSMEM_offset_0_alias
	.size		__nv_reservedSMEM_offset_0_alias, 0, 64
	.other		__nv_reservedSMEM_offset_0_alias,@"STO_CUDA_RESERVED_SHARED STV_DEFAULT"
__nv_reservedSMEM_offset_0_alias:
	.zero		0
	.zero		64


//--------------------- .nv.constant0.addOne      --------------------------
	.section	.nv.constant0.addOne,"a",@progbits
	.sectionflags	@""
	.align	4
.nv.constant0.addOne:
	.zero		920


//--------------------- .nv.constant0.addMatrices --------------------------
	.section	.nv.constant0.addMatrices,"a",@progbits
	.sectionflags	@""
	.align	4
.nv.constant0.addMatrices:
	.zero		928


//--------------------- SYMBOLS --------------------------

	.type		.nv.reservedSmem.offset0,@object
	.size		.nv.reservedSmem.offset0,0x4
